//
// Generated by NVIDIA NVVM Compiler
//
// Compiler Build ID: CL-36424714
// Cuda compilation tools, release 13.0, V13.0.88
// Based on NVVM 20.0.0
//

.version 9.0
.target sm_100
.address_size 64

	// .globl	_Z19self_initializationv

.visible .entry _Z19self_initializationv()
{


	ret;

}


// ===== COMPILED SASS (sm_100) =====

	.target	sm_100

	.elftype	@"ET_EXEC"


//--------------------- .note.nv.tkinfo           --------------------------
	.section	.note.nv.tkinfo,"",@"SHT_NOTE"
	.sectionflags	@"SHF_NOTE_NV_TKINFO"
	.tkinfo
        /*0018*/ 	.word	0x00000002
        /*0030*/ 	.string	""
        /*0030*/ 	.string	"ptxas"
        /*0030*/ 	.string	"Cuda compilation tools, release 13.0, V13.0.88"
        /*0030*/ 	.string	"Build cuda_13.0.r13.0/compiler.36424714_0"
        /*0030*/ 	.string	"-arch sm_100 -m 64 "



//--------------------- .note.nv.cuinfo           --------------------------
	.section	.note.nv.cuinfo,"",@"SHT_NOTE"
	.sectionflags	@"SHF_NOTE_NV_CUINFO"
        /*0018*/ 	.short	0x0002
        /*001a*/ 	.short	0x0064
        /*001c*/ 	.short	0x0082
	.zero		2


//--------------------- .nv.info                  --------------------------
	.section	.nv.info,"",@"SHT_CUDA_INFO"
	.align	4


	//----- nvinfo : EIATTR_REGCOUNT
	.align		4
        /*0000*/ 	.byte	0x04, 0x2f
        /*0002*/ 	.short	(.L_1 - .L_0)
	.align		4
.L_0:
        /*0004*/ 	.word	index@(_Z19self_initializationv)
        /*0008*/ 	.word	0x00000004


	//----- nvinfo : EIATTR_FRAME_SIZE
	.align		4
.L_1:
        /*000c*/ 	.byte	0x04, 0x11
        /*000e*/ 	.short	(.L_3 - .L_2)
	.align		4
.L_2:
        /*0010*/ 	.word	index@(_Z19self_initializationv)
        /*0014*/ 	.word	0x00000000


	//----- nvinfo : EIATTR_MIN_STACK_SIZE
	.align		4
.L_3:
        /*0018*/ 	.byte	0x04, 0x12
        /*001a*/ 	.short	(.L_5 - .L_4)
	.align		4
.L_4:
        /*001c*/ 	.word	index@(_Z19self_initializationv)
        /*0020*/ 	.word	0x00000000
.L_5:


//--------------------- .nv.compat                --------------------------
	.section	.nv.compat,"",@"SHT_CUDA_COMPAT_INFO"
	.align	4
        /*0000*/ 	.byte	0x02, 0x09, 0x00, 0x00, 0x02, 0x02, 0x01, 0x00, 0x02, 0x05, 0x05, 0x00, 0x03, 0x07, 0x01, 0x01
        /*0010*/ 	.byte	0x02, 0x03, 0x00, 0x00, 0x02, 0x06, 0x01, 0x00, 0x04, 0x0b, 0x08, 0x00, 0x09, 0x00, 0x00, 0x00
        /*0020*/ 	.byte	0x00, 0x00, 0x00, 0x00


//--------------------- .nv.info._Z19self_initializationv --------------------------
	.section	.nv.info._Z19self_initializationv,"",@"SHT_CUDA_INFO"
	.sectionflags	@""
	.align	4


	//----- nvinfo : EIATTR_CUDA_API_VERSION
	.align		4
        /*0000*/ 	.byte	0x04, 0x37
        /*0002*/ 	.short	(.L_7 - .L_6)
.L_6:
        /*0004*/ 	.word	0x00000082


	//----- nvinfo : EIATTR_SPARSE_MMA_MASK
	.align		4
.L_7:
        /*0008*/ 	.byte	0x03, 0x50
        /*000a*/ 	.short	0x0000


	//----- nvinfo : EIATTR_MAXREG_COUNT
	.align		4
        /*000c*/ 	.byte	0x03, 0x1b
        /*000e*/ 	.short	0x00ff


	//----- nvinfo : EIATTR_MERCURY_ISA_VERSION
	.align		4
        /*0010*/ 	.byte	0x03, 0x5f
        /*0012*/ 	.short	0x0101


	//----- nvinfo : EIATTR_VRC_CTA_INIT_COUNT
	.align		4
        /*0014*/ 	.byte	0x02, 0x4a
	.zero		1
	.zero		1


	//----- nvinfo : EIATTR_EXIT_INSTR_OFFSETS
	.align		4
        /*0018*/ 	.byte	0x04, 0x1c
        /*001a*/ 	.short	(.L_9 - .L_8)


	//   ....[0]....
.L_8:
        /*001c*/ 	.word	0x00000010


	//----- nvinfo : EIATTR_SW_WAR
	.align		4
.L_9:
        /*0020*/ 	.byte	0x04, 0x36
        /*0022*/ 	.short	(.L_11 - .L_10)
.L_10:
        /*0024*/ 	.word	0x00000008
.L_11:


//--------------------- .nv.callgraph             --------------------------
	.section	.nv.callgraph,"",@"SHT_CUDA_CALLGRAPH"
	.align	4
	.sectionentsize	8
	.align		4
        /*0000*/ 	.word	0x00000000
	.align		4
        /*0004*/ 	.word	0xffffffff
	.align		4
        /*0008*/ 	.word	0x00000000
	.align		4
        /*000c*/ 	.word	0xfffffffe
	.align		4
        /*0010*/ 	.word	0x00000000
	.align		4
        /*0014*/ 	.word	0xfffffffd
	.align		4
        /*0018*/ 	.word	0x00000000
	.align		4
        /*001c*/ 	.word	0xfffffffc


//--------------------- .text._Z19self_initializationv --------------------------
	.section	.text._Z19self_initializationv,"ax",@progbits
	.align	128
        .global         _Z19self_initializationv
        .type           _Z19self_initializationv,@function
        .size           _Z19self_initializationv,(.L_x_1 - _Z19self_initializationv)
        .other          _Z19self_initializationv,@"STO_CUDA_ENTRY STV_DEFAULT"
_Z19self_initializationv:
.text._Z19self_initializationv:
[----:B------:R-:W-:Y:S01]  /*0000*/  LDC R1, c[0x0][0x37c] ;  /* 0x0000df00ff017b82 */ /* 0x000fe20000000800 */
[----:B------:R-:W-:Y:S05]  /*0010*/  EXIT ;  /* 0x000000000000794d */ /* 0x000fea0003800000 */
.L_x_0:
[----:B------:R-:W-:-:S00]  /*0020*/  BRA `(.L_x_0) ;  /* 0xfffffffc00fc7947 */ /* 0x000fc0000383ffff */
[----:B------:R-:W-:-:S00]  /*0030*/  NOP ;  /* 0x0000000000007918 */ /* 0x000fc00000000000 */
        /* <DEDUP_REMOVED lines=12> */
.L_x_1:


//--------------------- .nv.shared.reserved.0     --------------------------
	.section	.nv.shared.reserved.0,"aw",@nobits
	.weak		__nv_reservedSMEM_offset_0_alias
	.size		__nv_reservedSMEM_offset_0_alias, 0, 64
	.other		__nv_reservedSMEM_offset_0_alias,@"STO_CUDA_RESERVED_SHARED STV_DEFAULT"
__nv_reservedSMEM_offset_0_alias:
	.zero		0
	.zero		64


//--------------------- .nv.constant0._Z19self_initializationv --------------------------
	.section	.nv.constant0._Z19self_initializationv,"a",@progbits
	.sectionflags	@""
	.align	4
.nv.constant0._Z19self_initializationv:
	.zero		896


//--------------------- SYMBOLS --------------------------

	.type		.nv.reservedSmem.offset0,@object
	.size		.nv.reservedSmem.offset0,0x4
